//
// Generated by NVIDIA NVVM Compiler
//
// Compiler Build ID: CL-36424714
// Cuda compilation tools, release 13.0, V13.0.88
// Based on NVVM 20.0.0
//

.version 9.0
.target sm_100
.address_size 64

	// .globl	_Z32colorToGrayScaleConversionKernelPhS_ii

.visible .entry _Z32colorToGrayScaleConversionKernelPhS_ii(
	.param .u64 .ptr .align 1 _Z32colorToGrayScaleConversionKernelPhS_ii_param_0,
	.param .u64 .ptr .align 1 _Z32colorToGrayScaleConversionKernelPhS_ii_param_1,
	.param .u32 _Z32colorToGrayScaleConversionKernelPhS_ii_param_2,
	.param .u32 _Z32colorToGrayScaleConversionKernelPhS_ii_param_3
)
{
	.reg .pred 	%p<4>;
	.reg .b16 	%rs<4>;
	.reg .b32 	%r<14>;
	.reg .b32 	%f<7>;
	.reg .b64 	%rd<9>;

	ld.param.u64 	%rd1, [_Z32colorToGrayScaleConversionKernelPhS_ii_param_0];
	ld.param.u64 	%rd2, [_Z32colorToGrayScaleConversionKernelPhS_ii_param_1];
	ld.param.u32 	%r3, [_Z32colorToGrayScaleConversionKernelPhS_ii_param_2];
	ld.param.u32 	%r4, [_Z32colorToGrayScaleConversionKernelPhS_ii_param_3];
	mov.u32 	%r5, %ctaid.y;
	mov.u32 	%r6, %ntid.y;
	mov.u32 	%r7, %tid.y;
	mad.lo.s32 	%r1, %r5, %r6, %r7;
	mov.u32 	%r8, %ctaid.x;
	mov.u32 	%r9, %ntid.x;
	mov.u32 	%r10, %tid.x;
	mad.lo.s32 	%r2, %r8, %r9, %r10;
	setp.ge.s32 	%p1, %r1, %r4;
	setp.ge.s32 	%p2, %r2, %r3;
	or.pred  	%p3, %p2, %p1;
	@%p3 bra 	$L__BB0_2;
	cvta.to.global.u64 	%rd3, %rd1;
	cvta.to.global.u64 	%rd4, %rd2;
	mad.lo.s32 	%r11, %r3, %r1, %r2;
	mul.lo.s32 	%r12, %r11, 3;
	cvt.s64.s32 	%rd5, %r12;
	add.s64 	%rd6, %rd3, %rd5;
	ld.global.u8 	%rs1, [%rd6];
	ld.global.u8 	%rs2, [%rd6+1];
	ld.global.u8 	%rs3, [%rd6+2];
	cvt.rn.f32.u16 	%f1, %rs1;
	cvt.rn.f32.u16 	%f2, %rs2;
	mul.f32 	%f3, %f2, 0f3F35C28F;
	fma.rn.f32 	%f4, %f1, 0f3E570A3D, %f3;
	cvt.rn.f32.u16 	%f5, %rs3;
	fma.rn.f32 	%f6, %f5, 0f3D8F5C29, %f4;
	cvt.rzi.u32.f32 	%r13, %f6;
	cvt.s64.s32 	%rd7, %r11;
	add.s64 	%rd8, %rd4, %rd7;
	st.global.u8 	[%rd8], %r13;
$L__BB0_2:
	ret;

}


// ===== COMPILED SASS (sm_100) =====

	.target	sm_100

	.elftype	@"ET_EXEC"


//--------------------- .note.nv.tkinfo           --------------------------
	.section	.note.nv.tkinfo,"",@"SHT_NOTE"
	.sectionflags	@"SHF_NOTE_NV_TKINFO"
	.tkinfo
        /*0018*/ 	.word	0x00000002
        /*0030*/ 	.string	""
        /*0030*/ 	.string	"ptxas"
        /*0030*/ 	.string	"Cuda compilation tools, release 13.0, V13.0.88"
        /*0030*/ 	.string	"Build cuda_13.0.r13.0/compiler.36424714_0"
        /*0030*/ 	.string	"-arch sm_100 -m 64 "



//--------------------- .note.nv.cuinfo           --------------------------
	.section	.note.nv.cuinfo,"",@"SHT_NOTE"
	.sectionflags	@"SHF_NOTE_NV_CUINFO"
        /*0018*/ 	.short	0x0002
        /*001a*/ 	.short	0x0064
        /*001c*/ 	.short	0x0082
	.zero		2


//--------------------- .nv.info                  --------------------------
	.section	.nv.info,"",@"SHT_CUDA_INFO"
	.align	4


	//----- nvinfo : EIATTR_REGCOUNT
	.align		4
        /*0000*/ 	.byte	0x04, 0x2f
        /*0002*/ 	.short	(.L_1 - .L_0)
	.align		4
.L_0:
        /*0004*/ 	.word	index@(_Z32colorToGrayScaleConversionKernelPhS_ii)
        /*0008*/ 	.word	0x0000000a


	//----- nvinfo : EIATTR_FRAME_SIZE
	.align		4
.L_1:
        /*000c*/ 	.byte	0x04, 0x11
        /*000e*/ 	.short	(.L_3 - .L_2)
	.align		4
.L_2:
        /*0010*/ 	.word	index@(_Z32colorToGrayScaleConversionKernelPhS_ii)
        /*0014*/ 	.word	0x00000000


	//----- nvinfo : EIATTR_MIN_STACK_SIZE
	.align		4
.L_3:
        /*0018*/ 	.byte	0x04, 0x12
        /*001a*/ 	.short	(.L_5 - .L_4)
	.align		4
.L_4:
        /*001c*/ 	.word	index@(_Z32colorToGrayScaleConversionKernelPhS_ii)
        /*0020*/ 	.word	0x00000000
.L_5:


//--------------------- .nv.compat                --------------------------
	.section	.nv.compat,"",@"SHT_CUDA_COMPAT_INFO"
	.align	4
        /*0000*/ 	.byte	0x02, 0x09, 0x00, 0x00, 0x02, 0x02, 0x01, 0x00, 0x02, 0x05, 0x05, 0x00, 0x03, 0x07, 0x01, 0x01
        /*0010*/ 	.byte	0x02, 0x03, 0x00, 0x00, 0x02, 0x06, 0x01, 0x00, 0x04, 0x0b, 0x08, 0x00, 0x09, 0x00, 0x00, 0x00
        /*0020*/ 	.byte	0x00, 0x00, 0x00, 0x00


//--------------------- .nv.info._Z32colorToGrayScaleConversionKernelPhS_ii --------------------------
	.section	.nv.info._Z32colorToGrayScaleConversionKernelPhS_ii,"",@"SHT_CUDA_INFO"
	.sectionflags	@""
	.align	4


	//----- nvinfo : EIATTR_CUDA_API_VERSION
	.align		4
        /*0000*/ 	.byte	0x04, 0x37
        /*0002*/ 	.short	(.L_7 - .L_6)
.L_6:
        /*0004*/ 	.word	0x00000082


	//----- nvinfo : EIATTR_KPARAM_INFO
	.align		4
.L_7:
        /*0008*/ 	.byte	0x04, 0x17
        /*000a*/ 	.short	(.L_9 - .L_8)
.L_8:
        /*000c*/ 	.word	0x00000000
        /*0010*/ 	.short	0x0003
        /*0012*/ 	.short	0x0014
        /*0014*/ 	.byte	0x00, 0xf0, 0x11, 0x00


	//----- nvinfo : EIATTR_KPARAM_INFO
	.align		4
.L_9:
        /*0018*/ 	.byte	0x04, 0x17
        /*001a*/ 	.short	(.L_11 - .L_10)
.L_10:
        /*001c*/ 	.word	0x00000000
        /*0020*/ 	.short	0x0002
        /*0022*/ 	.short	0x0010
        /*0024*/ 	.byte	0x00, 0xf0, 0x11, 0x00


	//----- nvinfo : EIATTR_KPARAM_INFO
	.align		4
.L_11:
        /*0028*/ 	.byte	0x04, 0x17
        /*002a*/ 	.short	(.L_13 - .L_12)
.L_12:
        /*002c*/ 	.word	0x00000000
        /*0030*/ 	.short	0x0001
        /*0032*/ 	.short	0x0008
        /*0034*/ 	.byte	0x00, 0xf5, 0x21, 0x00


	//----- nvinfo : EIATTR_KPARAM_INFO
	.align		4
.L_13:
        /*0038*/ 	.byte	0x04, 0x17
        /*003a*/ 	.short	(.L_15 - .L_14)
.L_14:
        /*003c*/ 	.word	0x00000000
        /*0040*/ 	.short	0x0000
        /*0042*/ 	.short	0x0000
        /*0044*/ 	.byte	0x00, 0xf5, 0x21, 0x00


	//----- nvinfo : EIATTR_SPARSE_MMA_MASK
	.align		4
.L_15:
        /*0048*/ 	.byte	0x03, 0x50
        /*004a*/ 	.short	0x0000


	//----- nvinfo : EIATTR_MAXREG_COUNT
	.align		4
        /*004c*/ 	.byte	0x03, 0x1b
        /*004e*/ 	.short	0x00ff


	//----- nvinfo : EIATTR_MERCURY_ISA_VERSION
	.align		4
        /*0050*/ 	.byte	0x03, 0x5f
        /*0052*/ 	.short	0x0101


	//----- nvinfo : EIATTR_VRC_CTA_INIT_COUNT
	.align		4
        /*0054*/ 	.byte	0x02, 0x4a
	.zero		1
	.zero		1


	//----- nvinfo : EIATTR_EXIT_INSTR_OFFSETS
	.align		4
        /*0058*/ 	.byte	0x04, 0x1c
        /*005a*/ 	.short	(.L_17 - .L_16)


	//   ....[0]....
.L_16:
        /*005c*/ 	.word	0x000000c0


	//   ....[1]....
        /*0060*/ 	.word	0x00000200


	//----- nvinfo : EIATTR_CBANK_PARAM_SIZE
	.align		4
.L_17:
        /*0064*/ 	.byte	0x03, 0x19
        /*0066*/ 	.short	0x0018


	//----- nvinfo : EIATTR_PARAM_CBANK
	.align		4
        /*0068*/ 	.byte	0x04, 0x0a
        /*006a*/ 	.short	(.L_19 - .L_18)
	.align		4
.L_18:
        /*006c*/ 	.word	index@(.nv.constant0._Z32colorToGrayScaleConversionKernelPhS_ii)
        /*0070*/ 	.short	0x0380
        /*0072*/ 	.short	0x0018


	//----- nvinfo : EIATTR_SW_WAR
	.align		4
.L_19:
        /*0074*/ 	.byte	0x04, 0x36
        /*0076*/ 	.short	(.L_21 - .L_20)
.L_20:
        /*0078*/ 	.word	0x00000008
.L_21:


//--------------------- .nv.callgraph             --------------------------
	.section	.nv.callgraph,"",@"SHT_CUDA_CALLGRAPH"
	.align	4
	.sectionentsize	8
	.align		4
        /*0000*/ 	.word	0x00000000
	.align		4
        /*0004*/ 	.word	0xffffffff
	.align		4
        /*0008*/ 	.word	0x00000000
	.align		4
        /*000c*/ 	.word	0xfffffffe
	.align		4
        /*0010*/ 	.word	0x00000000
	.align		4
        /*0014*/ 	.word	0xfffffffd
	.align		4
        /*0018*/ 	.word	0x00000000
	.align		4
        /*001c*/ 	.word	0xfffffffc


//--------------------- .text._Z32colorToGrayScaleConversionKernelPhS_ii --------------------------
	.section	.text._Z32colorToGrayScaleConversionKernelPhS_ii,"ax",@progbits
	.align	128
        .global         _Z32colorToGrayScaleConversionKernelPhS_ii
        .type           _Z32colorToGrayScaleConversionKernelPhS_ii,@function
        .size           _Z32colorToGrayScaleConversionKernelPhS_ii,(.L_x_1 - _Z32colorToGrayScaleConversionKernelPhS_ii)
        .other          _Z32colorToGrayScaleConversionKernelPhS_ii,@"STO_CUDA_ENTRY STV_DEFAULT"
_Z32colorToGrayScaleConversionKernelPhS_ii:
.text._Z32colorToGrayScaleConversionKernelPhS_ii:
[----:B------:R-:W-:Y:S01]  /*0000*/  LDC R1, c[0x0][0x37c] ;  /* 0x0000df00ff017b82 */ /* 0x000fe20000000800 */
[----:B------:R-:W0:Y:S07]  /*0010*/  S2R R3, SR_TID.Y ;  /* 0x0000000000037919 */ /* 0x000e2e0000002200 */
[----:B------:R-:W0:Y:S01]  /*0020*/  S2UR UR4, SR_CTAID.Y ;  /* 0x00000000000479c3 */ /* 0x000e220000002600 */
[----:B------:R-:W1:Y:S01]  /*0030*/  LDCU.64 UR6, c[0x0][0x390] ;  /* 0x00007200ff0677ac */ /* 0x000e620008000a00 */
[----:B------:R-:W2:Y:S06]  /*0040*/  S2R R5, SR_TID.X ;  /* 0x0000000000057919 */ /* 0x000eac0000002100 */
[----:B------:R-:W0:Y:S08]  /*0050*/  LDC R0, c[0x0][0x364] ;  /* 0x0000d900ff007b82 */ /* 0x000e300000000800 */
[----:B------:R-:W2:Y:S08]  /*0060*/  S2UR UR5, SR_CTAID.X ;  /* 0x00000000000579c3 */ /* 0x000eb00000002500 */
[----:B------:R-:W2:Y:S01]  /*0070*/  LDC R2, c[0x0][0x360] ;  /* 0x0000d800ff027b82 */ /* 0x000ea20000000800 */
[----:B0-----:R-:W-:-:S05]  /*0080*/  IMAD R0, R0, UR4, R3 ;  /* 0x0000000400007c24 */ /* 0x001fca000f8e0203 */
[----:B-1----:R-:W-:Y:S01]  /*0090*/  ISETP.GE.AND P0, PT, R0, UR7, PT ;  /* 0x0000000700007c0c */ /* 0x002fe2000bf06270 */
[----:B--2---:R-:W-:-:S05]  /*00a0*/  IMAD R3, R2, UR5, R5 ;  /* 0x0000000502037c24 */ /* 0x004fca000f8e0205 */
[----:B------:R-:W-:-:S13]  /*00b0*/  ISETP.GE.OR P0, PT, R3, UR6, P0 ;  /* 0x0000000603007c0c */ /* 0x000fda0008706670 */
[----:B------:R-:W-:Y:S05]  /*00c0*/  @P0 EXIT ;  /* 0x000000000000094d */ /* 0x000fea0003800000 */
[----:B------:R-:W0:Y:S01]  /*00d0*/  LDCU.128 UR8, c[0x0][0x380] ;  /* 0x00007000ff0877ac */ /* 0x000e220008000c00 */
[----:B------:R-:W-:Y:S01]  /*00e0*/  IMAD R0, R0, UR6, R3 ;  /* 0x0000000600007c24 */ /* 0x000fe2000f8e0203 */
[----:B------:R-:W1:Y:S03]  /*00f0*/  LDCU.64 UR4, c[0x0][0x358] ;  /* 0x00006b00ff0477ac */ /* 0x000e660008000a00 */
[----:B------:R-:W-:-:S05]  /*0100*/  IMAD R3, R0, 0x3, RZ ;  /* 0x0000000300037824 */ /* 0x000fca00078e02ff */
[----:B0-----:R-:W-:-:S04]  /*0110*/  IADD3 R2, P0, PT, R3, UR8, RZ ;  /* 0x0000000803027c10 */ /* 0x001fc8000ff1e0ff */
[----:B------:R-:W-:-:S05]  /*0120*/  LEA.HI.X.SX32 R3, R3, UR9, 0x1, P0 ;  /* 0x0000000903037c11 */ /* 0x000fca00080f0eff */
[----:B-1----:R-:W2:Y:S04]  /*0130*/  LDG.E.U8 R5, desc[UR4][R2.64+0x1] ;  /* 0x0000010402057981 */ /* 0x002ea8000c1e1100 */
[----:B------:R-:W3:Y:S04]  /*0140*/  LDG.E.U8 R4, desc[UR4][R2.64] ;  /* 0x0000000402047981 */ /* 0x000ee8000c1e1100 */
[----:B------:R-:W4:Y:S01]  /*0150*/  LDG.E.U8 R6, desc[UR4][R2.64+0x2] ;  /* 0x0000020402067981 */ /* 0x000f22000c1e1100 */
[----:B--2---:R-:W-:Y:S02]  /*0160*/  I2FP.F32.U32 R5, R5 ;  /* 0x0000000500057245 */ /* 0x004fe40000201000 */
[----:B---3--:R-:W-:-:S03]  /*0170*/  I2FP.F32.U32 R4, R4 ;  /* 0x0000000400047245 */ /* 0x008fc60000201000 */
[----:B------:R-:W-:Y:S01]  /*0180*/  FMUL R5, R5, 0.70999997854232788086 ;  /* 0x3f35c28f05057820 */ /* 0x000fe20000400000 */
[----:B----4-:R-:W-:-:S03]  /*0190*/  I2FP.F32.U32 R7, R6 ;  /* 0x0000000600077245 */ /* 0x010fc60000201000 */
[----:B------:R-:W-:-:S04]  /*01a0*/  FFMA R4, R4, 0.20999999344348907471, R5 ;  /* 0x3e570a3d04047823 */ /* 0x000fc80000000005 */
[----:B------:R-:W-:Y:S01]  /*01b0*/  FFMA R7, R7, 0.070000000298023223877, R4 ;  /* 0x3d8f5c2907077823 */ /* 0x000fe20000000004 */
[----:B------:R-:W-:-:S04]  /*01c0*/  IADD3 R4, P0, PT, R0, UR10, RZ ;  /* 0x0000000a00047c10 */ /* 0x000fc8000ff1e0ff */
[----:B------:R-:W-:Y:S01]  /*01d0*/  LEA.HI.X.SX32 R5, R0, UR11, 0x1, P0 ;  /* 0x0000000b00057c11 */ /* 0x000fe200080f0eff */
[----:B------:R-:W0:Y:S04]  /*01e0*/  F2I.U32.TRUNC.NTZ R7, R7 ;  /* 0x0000000700077305 */ /* 0x000e28000020f000 */
[----:B0-----:R-:W-:Y:S01]  /*01f0*/  STG.E.U8 desc[UR4][R4.64], R7 ;  /* 0x0000000704007986 */ /* 0x001fe2000c101104 */
[----:B------:R-:W-:Y:S05]  /*0200*/  EXIT ;  /* 0x000000000000794d */ /* 0x000fea0003800000 */
.L_x_0:
[----:B------:R-:W-:-:S00]  /*0210*/  BRA `(.L_x_0) ;  /* 0xfffffffc00fc7947 */ /* 0x000fc0000383ffff */
[----:B------:R-:W-:-:S00]  /*0220*/  NOP ;  /* 0x0000000000007918 */ /* 0x000fc00000000000 */
        /* <DEDUP_REMOVED lines=13> */
.L_x_1:


//--------------------- .nv.shared.reserved.0     --------------------------
	.section	.nv.shared.reserved.0,"aw",@nobits
	.weak		__nv_reservedSMEM_offset_0_alias
	.size		__nv_reservedSMEM_offset_0_alias, 0, 64
	.other		__nv_reservedSMEM_offset_0_alias,@"STO_CUDA_RESERVED_SHARED STV_DEFAULT"
__nv_reservedSMEM_offset_0_alias:
	.zero		0
	.zero		64


//--------------------- .nv.constant0._Z32colorToGrayScaleConversionKernelPhS_ii --------------------------
	.section	.nv.constant0._Z32colorToGrayScaleConversionKernelPhS_ii,"a",@progbits
	.sectionflags	@""
	.align	4
.nv.constant0._Z32colorToGrayScaleConversionKernelPhS_ii:
	.zero		920


//--------------------- SYMBOLS --------------------------

	.type		.nv.reservedSmem.offset0,@object
	.size		.nv.reservedSmem.offset0,0x4
